	.target	sm_86

	.elftype	@"ET_EXEC"


//--------------------- .note.nv.tkinfo           --------------------------
	.section	.note.nv.tkinfo,"",@"SHT_NOTE"
	.sectionflags	@"SHF_NOTE_NV_TKINFO"
	.tkinfo
        /*0018*/ 	.word	0x00000002
        /*0030*/ 	.string	""
        /*0030*/ 	.string	"ptxas"
        /*0030*/ 	.string	"Cuda compilation tools, release 13.1, V13.1.80"
        /*0030*/ 	.string	"Build cuda_13.1.r13.1/compiler.36836380_0"
        /*0030*/ 	.string	"-v  -arch sm_86 "



//--------------------- .note.nv.cuinfo           --------------------------
	.section	.note.nv.cuinfo,"",@"SHT_NOTE"
	.sectionflags	@"SHF_NOTE_NV_CUINFO"
        /*0018*/ 	.short	0x0002
        /*001a*/ 	.short	0x0050
        /*001c*/ 	.short	0x0083
	.zero		2


//--------------------- .nv.info                  --------------------------
	.section	.nv.info,"",@"SHT_CUDA_INFO"
	.align	4


	//----- nvinfo : EIATTR_REGCOUNT
	.align		4
        /*0000*/ 	.byte	0x04, 0x2f
        /*0002*/ 	.short	(.L_1 - .L_0)
	.align		4
.L_0:
        /*0004*/ 	.word	index@(gemm_mma_kernel)
        /*0008*/ 	.word	0x00000006


	//----- nvinfo : EIATTR_FRAME_SIZE
	.align		4
.L_1:
        /*000c*/ 	.byte	0x04, 0x11
        /*000e*/ 	.short	(.L_3 - .L_2)
	.align		4
.L_2:
        /*0010*/ 	.word	index@(gemm_mma_kernel)
        /*0014*/ 	.word	0x00000000


	//----- nvinfo : EIATTR_MIN_STACK_SIZE
	.align		4
.L_3:
        /*0018*/ 	.byte	0x04, 0x12
        /*001a*/ 	.short	(.L_5 - .L_4)
	.align		4
.L_4:
        /*001c*/ 	.word	index@(gemm_mma_kernel)
        /*0020*/ 	.word	0x00000000
.L_5:


//--------------------- .nv.info.gemm_mma_kernel  --------------------------
	.section	.nv.info.gemm_mma_kernel,"",@"SHT_CUDA_INFO"
	.sectionflags	@""
	.align	4


	//----- nvinfo : EIATTR_CUDA_API_VERSION
	.align		4
        /*0000*/ 	.byte	0x04, 0x37
        /*0002*/ 	.short	(.L_7 - .L_6)
.L_6:
        /*0004*/ 	.word	0x00000083


	//----- nvinfo : EIATTR_SW2861232_WAR
	.align		4
.L_7:
        /*0008*/ 	.byte	0x01, 0x35
	.zero		2


	//----- nvinfo : EIATTR_PARAM_CBANK
	.align		4
        /*000c*/ 	.byte	0x04, 0x0a
        /*000e*/ 	.short	(.L_9 - .L_8)
	.align		4
.L_8:
        /*0010*/ 	.word	index@(.nv.constant0.gemm_mma_kernel)
        /*0014*/ 	.short	0x0160
        /*0016*/ 	.short	0x0024


	//----- nvinfo : EIATTR_CBANK_PARAM_SIZE
	.align		4
.L_9:
        /*0018*/ 	.byte	0x03, 0x19
        /*001a*/ 	.short	0x0024


	//----- nvinfo : EIATTR_KPARAM_INFO
	.align		4
        /*001c*/ 	.byte	0x04, 0x17
        /*001e*/ 	.short	(.L_11 - .L_10)
.L_10:
        /*0020*/ 	.word	0x00000000
        /*0024*/ 	.short	0x0005
        /*0026*/ 	.short	0x0020
        /*0028*/ 	.byte	0x00, 0xf0, 0x11, 0x00


	//----- nvinfo : EIATTR_KPARAM_INFO
	.align		4
.L_11:
        /*002c*/ 	.byte	0x04, 0x17
        /*002e*/ 	.short	(.L_13 - .L_12)
.L_12:
        /*0030*/ 	.word	0x00000000
        /*0034*/ 	.short	0x0004
        /*0036*/ 	.short	0x001c
        /*0038*/ 	.byte	0x00, 0xf0, 0x11, 0x00


	//----- nvinfo : EIATTR_KPARAM_INFO
	.align		4
.L_13:
        /*003c*/ 	.byte	0x04, 0x17
        /*003e*/ 	.short	(.L_15 - .L_14)
.L_14:
        /*0040*/ 	.word	0x00000000
        /*0044*/ 	.short	0x0003
        /*0046*/ 	.short	0x0018
        /*0048*/ 	.byte	0x00, 0xf0, 0x11, 0x00


	//----- nvinfo : EIATTR_KPARAM_INFO
	.align		4
.L_15:
        /*004c*/ 	.byte	0x04, 0x17
        /*004e*/ 	.short	(.L_17 - .L_16)
.L_16:
        /*0050*/ 	.word	0x00000000
        /*0054*/ 	.short	0x0002
        /*0056*/ 	.short	0x0010
        /*0058*/ 	.byte	0x00, 0xf0, 0x21, 0x00


	//----- nvinfo : EIATTR_KPARAM_INFO
	.align		4
.L_17:
        /*005c*/ 	.byte	0x04, 0x17
        /*005e*/ 	.short	(.L_19 - .L_18)
.L_18:
        /*0060*/ 	.word	0x00000000
        /*0064*/ 	.short	0x0001
        /*0066*/ 	.short	0x0008
        /*0068*/ 	.byte	0x00, 0xf0, 0x21, 0x00


	//----- nvinfo : EIATTR_KPARAM_INFO
	.align		4
.L_19:
        /*006c*/ 	.byte	0x04, 0x17
        /*006e*/ 	.short	(.L_21 - .L_20)
.L_20:
        /*0070*/ 	.word	0x00000000
        /*0074*/ 	.short	0x0000
        /*0076*/ 	.short	0x0000
        /*0078*/ 	.byte	0x00, 0xf0, 0x21, 0x00


	//----- nvinfo : EIATTR_MAXREG_COUNT
	.align		4
.L_21:
        /*007c*/ 	.byte	0x03, 0x1b
        /*007e*/ 	.short	0x00ff


	//----- nvinfo : EIATTR_MERCURY_ISA_VERSION
	.align		4
        /*0080*/ 	.byte	0x03, 0x5f
        /*0082*/ 	.short	0x0000


	//----- nvinfo : EIATTR_EXIT_INSTR_OFFSETS
	.align		4
        /*0084*/ 	.byte	0x04, 0x1c
        /*0086*/ 	.short	(.L_23 - .L_22)


	//   ....[0]....
.L_22:
        /*0088*/ 	.word	0x00000070


	//   ....[1]....
        /*008c*/ 	.word	0x000000d0


	//----- nvinfo : EIATTR_MAX_THREADS
	.align		4
.L_23:
        /*0090*/ 	.byte	0x04, 0x05
        /*0092*/ 	.short	(.L_25 - .L_24)
.L_24:
        /*0094*/ 	.word	0x00000020
        /*0098*/ 	.word	0x00000001
        /*009c*/ 	.word	0x00000001
.L_25:


//--------------------- .nv.callgraph             --------------------------
	.section	.nv.callgraph,"",@"SHT_CUDA_CALLGRAPH"
	.align	4
	.sectionentsize	8
	.align		4
        /*0000*/ 	.word	0x00000000
	.align		4
        /*0004*/ 	.word	0xffffffff
	.align		4
        /*0008*/ 	.word	0x00000000
	.align		4
        /*000c*/ 	.word	0xfffffffe
	.align		4
        /*0010*/ 	.word	0x00000000
	.align		4
        /*0014*/ 	.word	0xfffffffd
	.align		4
        /*0018*/ 	.word	0x00000000
	.align		4
        /*001c*/ 	.word	0xfffffffc


//--------------------- .nv.rel.action            --------------------------
	.section	.nv.rel.action,"",@"SHT_CUDA_RELOCINFO"
	.align	8
	.sectionentsize	8
        /*0000*/ 	.byte	0x73, 0x00, 0x00, 0x00, 0x00, 0x00, 0x00, 0x00, 0x00, 0x00, 0x00, 0x11, 0x25, 0x00, 0x05, 0x36


//--------------------- .nv.constant0.gemm_mma_kernel --------------------------
	.section	.nv.constant0.gemm_mma_kernel,"a",@progbits
	.sectionflags	@""
	.align	4
.nv.constant0.gemm_mma_kernel:
	.zero		388


//--------------------- .text.gemm_mma_kernel     --------------------------
	.section	.text.gemm_mma_kernel,"ax",@progbits
	.sectioninfo	@"SHI_REGISTERS=6"
	.align	128
        .global         gemm_mma_kernel
        .type           gemm_mma_kernel,@function
        .size           gemm_mma_kernel,(.L_x_1 - gemm_mma_kernel)
        .other          gemm_mma_kernel,@"STO_CUDA_ENTRY STV_DEFAULT"
gemm_mma_kernel:
.text.gemm_mma_kernel:
[----:B------:R-:W-:Y:S02]  /*0000*/  MOV R1, c[0x0][0x28] ;  /* 0x00000a0000017a02 */ /* 0x000fe40000000f00 */
[----:B------:R-:W0:Y:S01]  /*0010*/  S2R R2, SR_CTAID.X ;  /* 0x0000000000027919 */ /* 0x000e220000002500 */
[----:B------:R-:W-:Y:S02]  /*0020*/  ULDC.64 UR4, c[0x0][0x178] ;  /* 0x00005e0000047ab9 */ /* 0x000fe40000000a00 */
[----:B------:R-:W-:Y:S01]  /*0030*/  UIMAD UR4, UR5, UR4, URZ ;  /* 0x00000004050472a4 */ /* 0x000fe2000f8e023f */
[----:B------:R-:W0:Y:S02]  /*0040*/  S2R R3, SR_TID.X ;  /* 0x0000000000037919 */ /* 0x000e240000002100 */
[----:B0-----:R-:W-:-:S05]  /*0050*/  IMAD R2, R2, c[0x0][0x0], R3 ;  /* 0x0000000002027a24 */ /* 0x001fca00078e0203 */
[----:B------:R-:W-:-:S13]  /*0060*/  ISETP.GE.AND P0, PT, R2, UR4, PT ;  /* 0x0000000402007c0c */ /* 0x000fda000bf06270 */
[----:B------:R-:W-:Y:S05]  /*0070*/  @P0 EXIT ;  /* 0x000000000000094d */ /* 0x000fea0003800000 */
[----:B------:R-:W-:Y:S01]  /*0080*/  MOV R3, 0x2 ;  /* 0x0000000200037802 */ /* 0x000fe20000000f00 */
[----:B------:R-:W-:Y:S01]  /*0090*/  ULDC.64 UR4, c[0x0][0x118] ;  /* 0x0000460000047ab9 */ /* 0x000fe20000000a00 */
[----:B------:R-:W-:-:S03]  /*00a0*/  MOV R0, 0x3c00 ;  /* 0x00003c0000007802 */ /* 0x000fc60000000f00 */
[----:B------:R-:W-:-:S05]  /*00b0*/  IMAD.WIDE R2, R2, R3, c[0x0][0x170] ;  /* 0x00005c0002027625 */ /* 0x000fca00078e0203 */
[----:B------:R-:W-:Y:S01]  /*00c0*/  STG.E.U16 [R2.64], R0 ;  /* 0x0000000002007986 */ /* 0x000fe2000c101504 */
[----:B------:R-:W-:Y:S05]  /*00d0*/  EXIT ;  /* 0x000000000000794d */ /* 0x000fea0003800000 */
.L_x_0:
[----:B------:R-:W-:-:S00]  /*00e0*/  BRA `(.L_x_0) ;  /* 0xfffffff000007947 */ /* 0x000fc0000383ffff */
[----:B------:R-:W-:-:S00]  /*00f0*/  NOP ;  /* 0x0000000000007918 */ /* 0x000fc00000000000 */
        /* <DEDUP_REMOVED lines=8> */
.L_x_1:
